//
// Generated by NVIDIA NVVM Compiler
//
// Compiler Build ID: CL-36424714
// Cuda compilation tools, release 13.0, V13.0.88
// Based on NVVM 20.0.0
//

.version 9.0
.target sm_100
.address_size 64

	// .globl	_Z17matrix_sum_kernelPKfS0_S0_Pfi

.visible .entry _Z17matrix_sum_kernelPKfS0_S0_Pfi(
	.param .u64 .ptr .align 1 _Z17matrix_sum_kernelPKfS0_S0_Pfi_param_0,
	.param .u64 .ptr .align 1 _Z17matrix_sum_kernelPKfS0_S0_Pfi_param_1,
	.param .u64 .ptr .align 1 _Z17matrix_sum_kernelPKfS0_S0_Pfi_param_2,
	.param .u64 .ptr .align 1 _Z17matrix_sum_kernelPKfS0_S0_Pfi_param_3,
	.param .u32 _Z17matrix_sum_kernelPKfS0_S0_Pfi_param_4
)
{
	.reg .pred 	%p<2>;
	.reg .b32 	%r<14>;
	.reg .b32 	%f<6>;
	.reg .b64 	%rd<14>;

	ld.param.u64 	%rd1, [_Z17matrix_sum_kernelPKfS0_S0_Pfi_param_0];
	ld.param.u64 	%rd2, [_Z17matrix_sum_kernelPKfS0_S0_Pfi_param_1];
	ld.param.u64 	%rd3, [_Z17matrix_sum_kernelPKfS0_S0_Pfi_param_2];
	ld.param.u64 	%rd4, [_Z17matrix_sum_kernelPKfS0_S0_Pfi_param_3];
	ld.param.u32 	%r4, [_Z17matrix_sum_kernelPKfS0_S0_Pfi_param_4];
	mov.u32 	%r5, %ctaid.x;
	mov.u32 	%r6, %ntid.x;
	mov.u32 	%r7, %tid.x;
	mad.lo.s32 	%r1, %r5, %r6, %r7;
	mov.u32 	%r8, %ctaid.y;
	mov.u32 	%r9, %ntid.y;
	mov.u32 	%r10, %tid.y;
	mad.lo.s32 	%r11, %r8, %r9, %r10;
	max.s32 	%r12, %r1, %r11;
	setp.ge.s32 	%p1, %r12, %r4;
	@%p1 bra 	$L__BB0_2;
	cvta.to.global.u64 	%rd5, %rd1;
	cvta.to.global.u64 	%rd6, %rd2;
	cvta.to.global.u64 	%rd7, %rd3;
	cvta.to.global.u64 	%rd8, %rd4;
	mad.lo.s32 	%r13, %r4, %r11, %r1;
	mul.wide.s32 	%rd9, %r13, 4;
	add.s64 	%rd10, %rd5, %rd9;
	ld.global.f32 	%f1, [%rd10];
	add.s64 	%rd11, %rd6, %rd9;
	ld.global.f32 	%f2, [%rd11];
	add.f32 	%f3, %f1, %f2;
	add.s64 	%rd12, %rd7, %rd9;
	ld.global.f32 	%f4, [%rd12];
	add.f32 	%f5, %f3, %f4;
	add.s64 	%rd13, %rd8, %rd9;
	st.global.f32 	[%rd13], %f5;
$L__BB0_2:
	ret;

}


// ===== COMPILED SASS (sm_100) =====

	.target	sm_100

	.elftype	@"ET_EXEC"


//--------------------- .note.nv.tkinfo           --------------------------
	.section	.note.nv.tkinfo,"",@"SHT_NOTE"
	.sectionflags	@"SHF_NOTE_NV_TKINFO"
	.tkinfo
        /*0018*/ 	.word	0x00000002
        /*0030*/ 	.string	""
        /*0030*/ 	.string	"ptxas"
        /*0030*/ 	.string	"Cuda compilation tools, release 13.0, V13.0.88"
        /*0030*/ 	.string	"Build cuda_13.0.r13.0/compiler.36424714_0"
        /*0030*/ 	.string	"-arch sm_100 -m 64 "



//--------------------- .note.nv.cuinfo           --------------------------
	.section	.note.nv.cuinfo,"",@"SHT_NOTE"
	.sectionflags	@"SHF_NOTE_NV_CUINFO"
        /*0018*/ 	.short	0x0002
        /*001a*/ 	.short	0x0064
        /*001c*/ 	.short	0x0082
	.zero		2


//--------------------- .nv.info                  --------------------------
	.section	.nv.info,"",@"SHT_CUDA_INFO"
	.align	4


	//----- nvinfo : EIATTR_REGCOUNT
	.align		4
        /*0000*/ 	.byte	0x04, 0x2f
        /*0002*/ 	.short	(.L_1 - .L_0)
	.align		4
.L_0:
        /*0004*/ 	.word	index@(_Z17matrix_sum_kernelPKfS0_S0_Pfi)
        /*0008*/ 	.word	0x0000000e


	//----- nvinfo : EIATTR_FRAME_SIZE
	.align		4
.L_1:
        /*000c*/ 	.byte	0x04, 0x11
        /*000e*/ 	.short	(.L_3 - .L_2)
	.align		4
.L_2:
        /*0010*/ 	.word	index@(_Z17matrix_sum_kernelPKfS0_S0_Pfi)
        /*0014*/ 	.word	0x00000000


	//----- nvinfo : EIATTR_MIN_STACK_SIZE
	.align		4
.L_3:
        /*0018*/ 	.byte	0x04, 0x12
        /*001a*/ 	.short	(.L_5 - .L_4)
	.align		4
.L_4:
        /*001c*/ 	.word	index@(_Z17matrix_sum_kernelPKfS0_S0_Pfi)
        /*0020*/ 	.word	0x00000000
.L_5:


//--------------------- .nv.compat                --------------------------
	.section	.nv.compat,"",@"SHT_CUDA_COMPAT_INFO"
	.align	4
        /*0000*/ 	.byte	0x02, 0x09, 0x00, 0x00, 0x02, 0x02, 0x01, 0x00, 0x02, 0x05, 0x05, 0x00, 0x03, 0x07, 0x01, 0x01
        /*0010*/ 	.byte	0x02, 0x03, 0x00, 0x00, 0x02, 0x06, 0x01, 0x00, 0x04, 0x0b, 0x08, 0x00, 0x09, 0x00, 0x00, 0x00
        /*0020*/ 	.byte	0x00, 0x00, 0x00, 0x00


//--------------------- .nv.info._Z17matrix_sum_kernelPKfS0_S0_Pfi --------------------------
	.section	.nv.info._Z17matrix_sum_kernelPKfS0_S0_Pfi,"",@"SHT_CUDA_INFO"
	.sectionflags	@""
	.align	4


	//----- nvinfo : EIATTR_CUDA_API_VERSION
	.align		4
        /*0000*/ 	.byte	0x04, 0x37
        /*0002*/ 	.short	(.L_7 - .L_6)
.L_6:
        /*0004*/ 	.word	0x00000082


	//----- nvinfo : EIATTR_KPARAM_INFO
	.align		4
.L_7:
        /*0008*/ 	.byte	0x04, 0x17
        /*000a*/ 	.short	(.L_9 - .L_8)
.L_8:
        /*000c*/ 	.word	0x00000000
        /*0010*/ 	.short	0x0004
        /*0012*/ 	.short	0x0020
        /*0014*/ 	.byte	0x00, 0xf0, 0x11, 0x00


	//----- nvinfo : EIATTR_KPARAM_INFO
	.align		4
.L_9:
        /*0018*/ 	.byte	0x04, 0x17
        /*001a*/ 	.short	(.L_11 - .L_10)
.L_10:
        /*001c*/ 	.word	0x00000000
        /*0020*/ 	.short	0x0003
        /*0022*/ 	.short	0x0018
        /*0024*/ 	.byte	0x00, 0xf5, 0x21, 0x00


	//----- nvinfo : EIATTR_KPARAM_INFO
	.align		4
.L_11:
        /*0028*/ 	.byte	0x04, 0x17
        /*002a*/ 	.short	(.L_13 - .L_12)
.L_12:
        /*002c*/ 	.word	0x00000000
        /*0030*/ 	.short	0x0002
        /*0032*/ 	.short	0x0010
        /*0034*/ 	.byte	0x00, 0xf5, 0x21, 0x00


	//----- nvinfo : EIATTR_KPARAM_INFO
	.align		4
.L_13:
        /*0038*/ 	.byte	0x04, 0x17
        /*003a*/ 	.short	(.L_15 - .L_14)
.L_14:
        /*003c*/ 	.word	0x00000000
        /*0040*/ 	.short	0x0001
        /*0042*/ 	.short	0x0008
        /*0044*/ 	.byte	0x00, 0xf5, 0x21, 0x00


	//----- nvinfo : EIATTR_KPARAM_INFO
	.align		4
.L_15:
        /*0048*/ 	.byte	0x04, 0x17
        /*004a*/ 	.short	(.L_17 - .L_16)
.L_16:
        /*004c*/ 	.word	0x00000000
        /*0050*/ 	.short	0x0000
        /*0052*/ 	.short	0x0000
        /*0054*/ 	.byte	0x00, 0xf5, 0x21, 0x00


	//----- nvinfo : EIATTR_SPARSE_MMA_MASK
	.align		4
.L_17:
        /*0058*/ 	.byte	0x03, 0x50
        /*005a*/ 	.short	0x0000


	//----- nvinfo : EIATTR_MAXREG_COUNT
	.align		4
        /*005c*/ 	.byte	0x03, 0x1b
        /*005e*/ 	.short	0x00ff


	//----- nvinfo : EIATTR_MERCURY_ISA_VERSION
	.align		4
        /*0060*/ 	.byte	0x03, 0x5f
        /*0062*/ 	.short	0x0101


	//----- nvinfo : EIATTR_VRC_CTA_INIT_COUNT
	.align		4
        /*0064*/ 	.byte	0x02, 0x4a
	.zero		1
	.zero		1


	//----- nvinfo : EIATTR_EXIT_INSTR_OFFSETS
	.align		4
        /*0068*/ 	.byte	0x04, 0x1c
        /*006a*/ 	.short	(.L_19 - .L_18)


	//   ....[0]....
.L_18:
        /*006c*/ 	.word	0x000000c0


	//   ....[1]....
        /*0070*/ 	.word	0x000001d0


	//----- nvinfo : EIATTR_CBANK_PARAM_SIZE
	.align		4
.L_19:
        /*0074*/ 	.byte	0x03, 0x19
        /*0076*/ 	.short	0x0024


	//----- nvinfo : EIATTR_PARAM_CBANK
	.align		4
        /*0078*/ 	.byte	0x04, 0x0a
        /*007a*/ 	.short	(.L_21 - .L_20)
	.align		4
.L_20:
        /*007c*/ 	.word	index@(.nv.constant0._Z17matrix_sum_kernelPKfS0_S0_Pfi)
        /*0080*/ 	.short	0x0380
        /*0082*/ 	.short	0x0024


	//----- nvinfo : EIATTR_SW_WAR
	.align		4
.L_21:
        /*0084*/ 	.byte	0x04, 0x36
        /*0086*/ 	.short	(.L_23 - .L_22)
.L_22:
        /*0088*/ 	.word	0x00000008
.L_23:


//--------------------- .nv.callgraph             --------------------------
	.section	.nv.callgraph,"",@"SHT_CUDA_CALLGRAPH"
	.align	4
	.sectionentsize	8
	.align		4
        /*0000*/ 	.word	0x00000000
	.align		4
        /*0004*/ 	.word	0xffffffff
	.align		4
        /*0008*/ 	.word	0x00000000
	.align		4
        /*000c*/ 	.word	0xfffffffe
	.align		4
        /*0010*/ 	.word	0x00000000
	.align		4
        /*0014*/ 	.word	0xfffffffd
	.align		4
        /*0018*/ 	.word	0x00000000
	.align		4
        /*001c*/ 	.word	0xfffffffc


//--------------------- .text._Z17matrix_sum_kernelPKfS0_S0_Pfi --------------------------
	.section	.text._Z17matrix_sum_kernelPKfS0_S0_Pfi,"ax",@progbits
	.align	128
        .global         _Z17matrix_sum_kernelPKfS0_S0_Pfi
        .type           _Z17matrix_sum_kernelPKfS0_S0_Pfi,@function
        .size           _Z17matrix_sum_kernelPKfS0_S0_Pfi,(.L_x_1 - _Z17matrix_sum_kernelPKfS0_S0_Pfi)
        .other          _Z17matrix_sum_kernelPKfS0_S0_Pfi,@"STO_CUDA_ENTRY STV_DEFAULT"
_Z17matrix_sum_kernelPKfS0_S0_Pfi:
.text._Z17matrix_sum_kernelPKfS0_S0_Pfi:
[----:B------:R-:W-:Y:S01]  /*0000*/  LDC R1, c[0x0][0x37c] ;  /* 0x0000df00ff017b82 */ /* 0x000fe20000000800 */
[----:B------:R-:W0:Y:S07]  /*0010*/  S2R R3, SR_TID.X ;  /* 0x0000000000037919 */ /* 0x000e2e0000002100 */
[----:B------:R-:W0:Y:S01]  /*0020*/  LDC R0, c[0x0][0x360] ;  /* 0x0000d800ff007b82 */ /* 0x000e220000000800 */
[----:B------:R-:W1:Y:S01]  /*0030*/  LDCU UR6, c[0x0][0x3a0] ;  /* 0x00007400ff0677ac */ /* 0x000e620008000800 */
[----:B------:R-:W2:Y:S06]  /*0040*/  S2R R2, SR_TID.Y ;  /* 0x0000000000027919 */ /* 0x000eac0000002200 */
[----:B------:R-:W0:Y:S08]  /*0050*/  S2UR UR4, SR_CTAID.X ;  /* 0x00000000000479c3 */ /* 0x000e300000002500 */
[----:B------:R-:W2:Y:S08]  /*0060*/  S2UR UR5, SR_CTAID.Y ;  /* 0x00000000000579c3 */ /* 0x000eb00000002600 */
[----:B------:R-:W2:Y:S01]  /*0070*/  LDC R9, c[0x0][0x364] ;  /* 0x0000d900ff097b82 */ /* 0x000ea20000000800 */
[----:B0-----:R-:W-:-:S02]  /*0080*/  IMAD R0, R0, UR4, R3 ;  /* 0x0000000400007c24 */ /* 0x001fc4000f8e0203 */
[----:B--2---:R-:W-:-:S05]  /*0090*/  IMAD R9, R9, UR5, R2 ;  /* 0x0000000509097c24 */ /* 0x004fca000f8e0202 */
[----:B------:R-:W-:-:S04]  /*00a0*/  VIMNMX R2, PT, PT, R0, R9, !PT ;  /* 0x0000000900027248 */ /* 0x000fc80007fe0100 */
[----:B-1----:R-:W-:-:S13]  /*00b0*/  ISETP.GE.AND P0, PT, R2, UR6, PT ;  /* 0x0000000602007c0c */ /* 0x002fda000bf06270 */
[----:B------:R-:W-:Y:S05]  /*00c0*/  @P0 EXIT ;  /* 0x000000000000094d */ /* 0x000fea0003800000 */
[----:B------:R-:W0:Y:S01]  /*00d0*/  LDC.64 R2, c[0x0][0x380] ;  /* 0x0000e000ff027b82 */ /* 0x000e220000000a00 */
[----:B------:R-:W1:Y:S01]  /*00e0*/  LDCU.64 UR4, c[0x0][0x358] ;  /* 0x00006b00ff0477ac */ /* 0x000e620008000a00 */
[----:B------:R-:W-:-:S06]  /*00f0*/  IMAD R11, R9, UR6, R0 ;  /* 0x00000006090b7c24 */ /* 0x000fcc000f8e0200 */
[----:B------:R-:W2:Y:S08]  /*0100*/  LDC.64 R4, c[0x0][0x388] ;  /* 0x0000e200ff047b82 */ /* 0x000eb00000000a00 */
[----:B------:R-:W3:Y:S01]  /*0110*/  LDC.64 R6, c[0x0][0x390] ;  /* 0x0000e400ff067b82 */ /* 0x000ee20000000a00 */
[----:B0-----:R-:W-:-:S07]  /*0120*/  IMAD.WIDE R2, R11, 0x4, R2 ;  /* 0x000000040b027825 */ /* 0x001fce00078e0202 */
[----:B------:R-:W0:Y:S01]  /*0130*/  LDC.64 R8, c[0x0][0x398] ;  /* 0x0000e600ff087b82 */ /* 0x000e220000000a00 */
[----:B-1----:R-:W4:Y:S01]  /*0140*/  LDG.E R2, desc[UR4][R2.64] ;  /* 0x0000000402027981 */ /* 0x002f22000c1e1900 */
[----:B--2---:R-:W-:-:S06]  /*0150*/  IMAD.WIDE R4, R11, 0x4, R4 ;  /* 0x000000040b047825 */ /* 0x004fcc00078e0204 */
[----:B------:R-:W4:Y:S01]  /*0160*/  LDG.E R5, desc[UR4][R4.64] ;  /* 0x0000000404057981 */ /* 0x000f22000c1e1900 */
[----:B---3--:R-:W-:-:S06]  /*0170*/  IMAD.WIDE R6, R11, 0x4, R6 ;  /* 0x000000040b067825 */ /* 0x008fcc00078e0206 */
[----:B------:R-:W2:Y:S01]  /*0180*/  LDG.E R7, desc[UR4][R6.64] ;  /* 0x0000000406077981 */ /* 0x000ea2000c1e1900 */
[----:B0-----:R-:W-:-:S04]  /*0190*/  IMAD.WIDE R8, R11, 0x4, R8 ;  /* 0x000000040b087825 */ /* 0x001fc800078e0208 */
[----:B----4-:R-:W-:-:S04]  /*01a0*/  FADD R0, R2, R5 ;  /* 0x0000000502007221 */ /* 0x010fc80000000000 */
[----:B--2---:R-:W-:-:S05]  /*01b0*/  FADD R11, R0, R7 ;  /* 0x00000007000b7221 */ /* 0x004fca0000000000 */
[----:B------:R-:W-:Y:S01]  /*01c0*/  STG.E desc[UR4][R8.64], R11 ;  /* 0x0000000b08007986 */ /* 0x000fe2000c101904 */
[----:B------:R-:W-:Y:S05]  /*01d0*/  EXIT ;  /* 0x000000000000794d */ /* 0x000fea0003800000 */
.L_x_0:
[----:B------:R-:W-:-:S00]  /*01e0*/  BRA `(.L_x_0) ;  /* 0xfffffffc00fc7947 */ /* 0x000fc0000383ffff */
[----:B------:R-:W-:-:S00]  /*01f0*/  NOP ;  /* 0x0000000000007918 */ /* 0x000fc00000000000 */
        /* <DEDUP_REMOVED lines=8> */
.L_x_1:


//--------------------- .nv.shared.reserved.0     --------------------------
	.section	.nv.shared.reserved.0,"aw",@nobits
	.weak		__nv_reservedSMEM_offset_0_alias
	.size		__nv_reservedSMEM_offset_0_alias, 0, 64
	.other		__nv_reservedSMEM_offset_0_alias,@"STO_CUDA_RESERVED_SHARED STV_DEFAULT"
__nv_reservedSMEM_offset_0_alias:
	.zero		0
	.zero		64


//--------------------- .nv.constant0._Z17matrix_sum_kernelPKfS0_S0_Pfi --------------------------
	.section	.nv.constant0._Z17matrix_sum_kernelPKfS0_S0_Pfi,"a",@progbits
	.sectionflags	@""
	.align	4
.nv.constant0._Z17matrix_sum_kernelPKfS0_S0_Pfi:
	.zero		932


//--------------------- SYMBOLS --------------------------

	.type		.nv.reservedSmem.offset0,@object
	.size		.nv.reservedSmem.offset0,0x4
